//
// Generated by NVIDIA NVVM Compiler
//
// Compiler Build ID: CL-36424714
// Cuda compilation tools, release 13.0, V13.0.88
// Based on NVVM 20.0.0
//

.version 9.0
.target sm_100
.address_size 64

	// .globl	_Z16dgemm_gpu_simplePKdS0_Pdi

.visible .entry _Z16dgemm_gpu_simplePKdS0_Pdi(
	.param .u64 .ptr .align 1 _Z16dgemm_gpu_simplePKdS0_Pdi_param_0,
	.param .u64 .ptr .align 1 _Z16dgemm_gpu_simplePKdS0_Pdi_param_1,
	.param .u64 .ptr .align 1 _Z16dgemm_gpu_simplePKdS0_Pdi_param_2,
	.param .u32 _Z16dgemm_gpu_simplePKdS0_Pdi_param_3
)
{
	.reg .pred 	%p<10>;
	.reg .b32 	%r<41>;
	.reg .b64 	%rd<67>;
	.reg .b64 	%fd<67>;

	ld.param.u64 	%rd14, [_Z16dgemm_gpu_simplePKdS0_Pdi_param_0];
	ld.param.u64 	%rd15, [_Z16dgemm_gpu_simplePKdS0_Pdi_param_1];
	ld.param.u32 	%r17, [_Z16dgemm_gpu_simplePKdS0_Pdi_param_3];
	cvta.to.global.u64 	%rd1, %rd15;
	cvta.to.global.u64 	%rd2, %rd14;
	mov.u32 	%r18, %ctaid.y;
	mov.u32 	%r19, %ntid.y;
	mov.u32 	%r20, %tid.y;
	mad.lo.s32 	%r1, %r18, %r19, %r20;
	mov.u32 	%r21, %ctaid.x;
	mov.u32 	%r22, %ntid.x;
	mov.u32 	%r23, %tid.x;
	mad.lo.s32 	%r2, %r21, %r22, %r23;
	max.s32 	%r24, %r1, %r2;
	setp.ge.s32 	%p1, %r24, %r17;
	@%p1 bra 	$L__BB0_13;
	mul.lo.s32 	%r3, %r17, %r1;
	and.b32  	%r4, %r17, 7;
	setp.lt.u32 	%p2, %r17, 8;
	mov.f64 	%fd66, 0d0000000000000000;
	mov.b32 	%r39, 0;
	@%p2 bra 	$L__BB0_4;
	and.b32  	%r26, %r17, 2147483640;
	neg.s32 	%r37, %r26;
	mul.wide.s32 	%rd16, %r17, 8;
	add.s64 	%rd3, %rd1, %rd16;
	mul.wide.s32 	%rd17, %r17, 16;
	add.s64 	%rd4, %rd1, %rd17;
	mul.wide.s32 	%rd18, %r17, 24;
	add.s64 	%rd5, %rd1, %rd18;
	mul.wide.s32 	%rd19, %r17, 32;
	add.s64 	%rd6, %rd1, %rd19;
	mul.wide.s32 	%rd20, %r17, 40;
	add.s64 	%rd7, %rd1, %rd20;
	mul.wide.s32 	%rd21, %r17, 48;
	add.s64 	%rd8, %rd1, %rd21;
	mul.wide.s32 	%rd22, %r17, 56;
	add.s64 	%rd9, %rd1, %rd22;
	mul.wide.u32 	%rd23, %r3, 8;
	add.s64 	%rd24, %rd23, %rd2;
	add.s64 	%rd66, %rd24, 32;
	mov.f64 	%fd66, 0d0000000000000000;
	mov.u32 	%r36, %r2;
$L__BB0_3:
	.pragma "nounroll";
	and.b32  	%r39, %r17, 2147483640;
	mul.wide.s32 	%rd25, %r36, 8;
	add.s64 	%rd26, %rd3, %rd25;
	add.s64 	%rd27, %rd4, %rd25;
	add.s64 	%rd28, %rd5, %rd25;
	add.s64 	%rd29, %rd6, %rd25;
	add.s64 	%rd30, %rd7, %rd25;
	add.s64 	%rd31, %rd8, %rd25;
	add.s64 	%rd32, %rd9, %rd25;
	add.s64 	%rd33, %rd1, %rd25;
	ld.global.nc.f64 	%fd16, [%rd66+-32];
	ld.global.nc.f64 	%fd17, [%rd33];
	fma.rn.f64 	%fd18, %fd16, %fd17, %fd66;
	ld.global.nc.f64 	%fd19, [%rd66+-24];
	ld.global.nc.f64 	%fd20, [%rd26];
	fma.rn.f64 	%fd21, %fd19, %fd20, %fd18;
	ld.global.nc.f64 	%fd22, [%rd66+-16];
	ld.global.nc.f64 	%fd23, [%rd27];
	fma.rn.f64 	%fd24, %fd22, %fd23, %fd21;
	ld.global.nc.f64 	%fd25, [%rd66+-8];
	ld.global.nc.f64 	%fd26, [%rd28];
	fma.rn.f64 	%fd27, %fd25, %fd26, %fd24;
	ld.global.nc.f64 	%fd28, [%rd66];
	ld.global.nc.f64 	%fd29, [%rd29];
	fma.rn.f64 	%fd30, %fd28, %fd29, %fd27;
	ld.global.nc.f64 	%fd31, [%rd66+8];
	ld.global.nc.f64 	%fd32, [%rd30];
	fma.rn.f64 	%fd33, %fd31, %fd32, %fd30;
	ld.global.nc.f64 	%fd34, [%rd66+16];
	ld.global.nc.f64 	%fd35, [%rd31];
	fma.rn.f64 	%fd36, %fd34, %fd35, %fd33;
	ld.global.nc.f64 	%fd37, [%rd66+24];
	ld.global.nc.f64 	%fd38, [%rd32];
	fma.rn.f64 	%fd66, %fd37, %fd38, %fd36;
	add.s32 	%r37, %r37, 8;
	shl.b32 	%r27, %r17, 3;
	add.s32 	%r36, %r36, %r27;
	add.s64 	%rd66, %rd66, 64;
	setp.ne.s32 	%p3, %r37, 0;
	@%p3 bra 	$L__BB0_3;
$L__BB0_4:
	setp.eq.s32 	%p4, %r4, 0;
	@%p4 bra 	$L__BB0_12;
	and.b32  	%r12, %r17, 3;
	setp.lt.u32 	%p5, %r4, 4;
	@%p5 bra 	$L__BB0_7;
	add.s32 	%r28, %r39, %r3;
	mul.wide.u32 	%rd34, %r28, 8;
	add.s64 	%rd35, %rd2, %rd34;
	ld.global.nc.f64 	%fd40, [%rd35];
	mad.lo.s32 	%r29, %r39, %r17, %r2;
	mul.wide.s32 	%rd36, %r29, 8;
	add.s64 	%rd37, %rd1, %rd36;
	ld.global.nc.f64 	%fd41, [%rd37];
	fma.rn.f64 	%fd42, %fd40, %fd41, %fd66;
	cvt.u64.u32 	%rd38, %r3;
	cvt.u64.u32 	%rd39, %r39;
	add.s64 	%rd40, %rd39, %rd38;
	shl.b64 	%rd41, %rd40, 3;
	add.s64 	%rd42, %rd2, %rd41;
	ld.global.nc.f64 	%fd43, [%rd42+8];
	mul.wide.s32 	%rd43, %r17, 8;
	add.s64 	%rd44, %rd37, %rd43;
	ld.global.nc.f64 	%fd44, [%rd44];
	fma.rn.f64 	%fd45, %fd43, %fd44, %fd42;
	ld.global.nc.f64 	%fd46, [%rd42+16];
	add.s64 	%rd45, %rd44, %rd43;
	ld.global.nc.f64 	%fd47, [%rd45];
	fma.rn.f64 	%fd48, %fd46, %fd47, %fd45;
	ld.global.nc.f64 	%fd49, [%rd42+24];
	add.s64 	%rd46, %rd45, %rd43;
	ld.global.nc.f64 	%fd50, [%rd46];
	fma.rn.f64 	%fd66, %fd49, %fd50, %fd48;
	add.s32 	%r39, %r39, 4;
$L__BB0_7:
	setp.eq.s32 	%p6, %r12, 0;
	@%p6 bra 	$L__BB0_12;
	setp.eq.s32 	%p7, %r12, 1;
	@%p7 bra 	$L__BB0_10;
	add.s32 	%r30, %r39, %r3;
	mul.wide.u32 	%rd47, %r30, 8;
	add.s64 	%rd48, %rd2, %rd47;
	ld.global.nc.f64 	%fd52, [%rd48];
	mad.lo.s32 	%r31, %r39, %r17, %r2;
	mul.wide.s32 	%rd49, %r31, 8;
	add.s64 	%rd50, %rd1, %rd49;
	ld.global.nc.f64 	%fd53, [%rd50];
	fma.rn.f64 	%fd54, %fd52, %fd53, %fd66;
	cvt.u64.u32 	%rd51, %r3;
	cvt.u64.u32 	%rd52, %r39;
	add.s64 	%rd53, %rd52, %rd51;
	shl.b64 	%rd54, %rd53, 3;
	add.s64 	%rd55, %rd2, %rd54;
	ld.global.nc.f64 	%fd55, [%rd55+8];
	mul.wide.s32 	%rd56, %r17, 8;
	add.s64 	%rd57, %rd50, %rd56;
	ld.global.nc.f64 	%fd56, [%rd57];
	fma.rn.f64 	%fd66, %fd55, %fd56, %fd54;
	add.s32 	%r39, %r39, 2;
$L__BB0_10:
	and.b32  	%r32, %r17, 1;
	setp.eq.b32 	%p8, %r32, 1;
	not.pred 	%p9, %p8;
	@%p9 bra 	$L__BB0_12;
	add.s32 	%r33, %r39, %r3;
	mul.wide.u32 	%rd58, %r33, 8;
	add.s64 	%rd59, %rd2, %rd58;
	ld.global.nc.f64 	%fd57, [%rd59];
	mad.lo.s32 	%r34, %r39, %r17, %r2;
	mul.wide.s32 	%rd60, %r34, 8;
	add.s64 	%rd61, %rd1, %rd60;
	ld.global.nc.f64 	%fd58, [%rd61];
	fma.rn.f64 	%fd66, %fd57, %fd58, %fd66;
$L__BB0_12:
	ld.param.u64 	%rd65, [_Z16dgemm_gpu_simplePKdS0_Pdi_param_2];
	add.s32 	%r35, %r3, %r2;
	cvta.to.global.u64 	%rd62, %rd65;
	mul.wide.s32 	%rd63, %r35, 8;
	add.s64 	%rd64, %rd62, %rd63;
	st.global.f64 	[%rd64], %fd66;
$L__BB0_13:
	ret;

}


// ===== COMPILED SASS (sm_100) =====

	.target	sm_100

	.elftype	@"ET_EXEC"


//--------------------- .note.nv.tkinfo           --------------------------
	.section	.note.nv.tkinfo,"",@"SHT_NOTE"
	.sectionflags	@"SHF_NOTE_NV_TKINFO"
	.tkinfo
        /*0018*/ 	.word	0x00000002
        /*0030*/ 	.string	""
        /*0030*/ 	.string	"ptxas"
        /*0030*/ 	.string	"Cuda compilation tools, release 13.0, V13.0.88"
        /*0030*/ 	.string	"Build cuda_13.0.r13.0/compiler.36424714_0"
        /*0030*/ 	.string	"-arch sm_100 -m 64 "



//--------------------- .note.nv.cuinfo           --------------------------
	.section	.note.nv.cuinfo,"",@"SHT_NOTE"
	.sectionflags	@"SHF_NOTE_NV_CUINFO"
        /*0018*/ 	.short	0x0002
        /*001a*/ 	.short	0x0064
        /*001c*/ 	.short	0x0082
	.zero		2


//--------------------- .nv.info                  --------------------------
	.section	.nv.info,"",@"SHT_CUDA_INFO"
	.align	4


	//----- nvinfo : EIATTR_REGCOUNT
	.align		4
        /*0000*/ 	.byte	0x04, 0x2f
        /*0002*/ 	.short	(.L_1 - .L_0)
	.align		4
.L_0:
        /*0004*/ 	.word	index@(_Z16dgemm_gpu_simplePKdS0_Pdi)
        /*0008*/ 	.word	0x0000001e


	//----- nvinfo : EIATTR_FRAME_SIZE
	.align		4
.L_1:
        /*000c*/ 	.byte	0x04, 0x11
        /*000e*/ 	.short	(.L_3 - .L_2)
	.align		4
.L_2:
        /*0010*/ 	.word	index@(_Z16dgemm_gpu_simplePKdS0_Pdi)
        /*0014*/ 	.word	0x00000000


	//----- nvinfo : EIATTR_MIN_STACK_SIZE
	.align		4
.L_3:
        /*0018*/ 	.byte	0x04, 0x12
        /*001a*/ 	.short	(.L_5 - .L_4)
	.align		4
.L_4:
        /*001c*/ 	.word	index@(_Z16dgemm_gpu_simplePKdS0_Pdi)
        /*0020*/ 	.word	0x00000000
.L_5:


//--------------------- .nv.compat                --------------------------
	.section	.nv.compat,"",@"SHT_CUDA_COMPAT_INFO"
	.align	4
        /*0000*/ 	.byte	0x02, 0x09, 0x00, 0x00, 0x02, 0x02, 0x01, 0x00, 0x02, 0x05, 0x05, 0x00, 0x03, 0x07, 0x01, 0x01
        /*0010*/ 	.byte	0x02, 0x03, 0x00, 0x00, 0x02, 0x06, 0x01, 0x00, 0x04, 0x0b, 0x08, 0x00, 0x01, 0x00, 0x00, 0x00
        /*0020*/ 	.byte	0x00, 0x00, 0x00, 0x00


//--------------------- .nv.info._Z16dgemm_gpu_simplePKdS0_Pdi --------------------------
	.section	.nv.info._Z16dgemm_gpu_simplePKdS0_Pdi,"",@"SHT_CUDA_INFO"
	.sectionflags	@""
	.align	4


	//----- nvinfo : EIATTR_CUDA_API_VERSION
	.align		4
        /*0000*/ 	.byte	0x04, 0x37
        /*0002*/ 	.short	(.L_7 - .L_6)
.L_6:
        /*0004*/ 	.word	0x00000082


	//----- nvinfo : EIATTR_KPARAM_INFO
	.align		4
.L_7:
        /*0008*/ 	.byte	0x04, 0x17
        /*000a*/ 	.short	(.L_9 - .L_8)
.L_8:
        /*000c*/ 	.word	0x00000000
        /*0010*/ 	.short	0x0003
        /*0012*/ 	.short	0x0018
        /*0014*/ 	.byte	0x00, 0xf0, 0x11, 0x00


	//----- nvinfo : EIATTR_KPARAM_INFO
	.align		4
.L_9:
        /*0018*/ 	.byte	0x04, 0x17
        /*001a*/ 	.short	(.L_11 - .L_10)
.L_10:
        /*001c*/ 	.word	0x00000000
        /*0020*/ 	.short	0x0002
        /*0022*/ 	.short	0x0010
        /*0024*/ 	.byte	0x00, 0xf5, 0x21, 0x00


	//----- nvinfo : EIATTR_KPARAM_INFO
	.align		4
.L_11:
        /*0028*/ 	.byte	0x04, 0x17
        /*002a*/ 	.short	(.L_13 - .L_12)
.L_12:
        /*002c*/ 	.word	0x00000000
        /*0030*/ 	.short	0x0001
        /*0032*/ 	.short	0x0008
        /*0034*/ 	.byte	0x00, 0xf5, 0x21, 0x00


	//----- nvinfo : EIATTR_KPARAM_INFO
	.align		4
.L_13:
        /*0038*/ 	.byte	0x04, 0x17
        /*003a*/ 	.short	(.L_15 - .L_14)
.L_14:
        /*003c*/ 	.word	0x00000000
        /*0040*/ 	.short	0x0000
        /*0042*/ 	.short	0x0000
        /*0044*/ 	.byte	0x00, 0xf5, 0x21, 0x00


	//----- nvinfo : EIATTR_SPARSE_MMA_MASK
	.align		4
.L_15:
        /*0048*/ 	.byte	0x03, 0x50
        /*004a*/ 	.short	0x0000


	//----- nvinfo : EIATTR_MAXREG_COUNT
	.align		4
        /*004c*/ 	.byte	0x03, 0x1b
        /*004e*/ 	.short	0x00ff


	//----- nvinfo : EIATTR_MERCURY_ISA_VERSION
	.align		4
        /*0050*/ 	.byte	0x03, 0x5f
        /*0052*/ 	.short	0x0101


	//----- nvinfo : EIATTR_VRC_CTA_INIT_COUNT
	.align		4
        /*0054*/ 	.byte	0x02, 0x4a
	.zero		1
	.zero		1


	//----- nvinfo : EIATTR_EXIT_INSTR_OFFSETS
	.align		4
        /*0058*/ 	.byte	0x04, 0x1c
        /*005a*/ 	.short	(.L_17 - .L_16)


	//   ....[0]....
.L_16:
        /*005c*/ 	.word	0x000000c0


	//   ....[1]....
        /*0060*/ 	.word	0x00000ad0


	//----- nvinfo : EIATTR_CBANK_PARAM_SIZE
	.align		4
.L_17:
        /*0064*/ 	.byte	0x03, 0x19
        /*0066*/ 	.short	0x001c


	//----- nvinfo : EIATTR_PARAM_CBANK
	.align		4
        /*0068*/ 	.byte	0x04, 0x0a
        /*006a*/ 	.short	(.L_19 - .L_18)
	.align		4
.L_18:
        /*006c*/ 	.word	index@(.nv.constant0._Z16dgemm_gpu_simplePKdS0_Pdi)
        /*0070*/ 	.short	0x0380
        /*0072*/ 	.short	0x001c


	//----- nvinfo : EIATTR_SW_WAR
	.align		4
.L_19:
        /*0074*/ 	.byte	0x04, 0x36
        /*0076*/ 	.short	(.L_21 - .L_20)
.L_20:
        /*0078*/ 	.word	0x00000008
.L_21:


//--------------------- .nv.callgraph             --------------------------
	.section	.nv.callgraph,"",@"SHT_CUDA_CALLGRAPH"
	.align	4
	.sectionentsize	8
	.align		4
        /*0000*/ 	.word	0x00000000
	.align		4
        /*0004*/ 	.word	0xffffffff
	.align		4
        /*0008*/ 	.word	0x00000000
	.align		4
        /*000c*/ 	.word	0xfffffffe
	.align		4
        /*0010*/ 	.word	0x00000000
	.align		4
        /*0014*/ 	.word	0xfffffffd
	.align		4
        /*0018*/ 	.word	0x00000000
	.align		4
        /*001c*/ 	.word	0xfffffffc


//--------------------- .text._Z16dgemm_gpu_simplePKdS0_Pdi --------------------------
	.section	.text._Z16dgemm_gpu_simplePKdS0_Pdi,"ax",@progbits
	.align	128
        .global         _Z16dgemm_gpu_simplePKdS0_Pdi
        .type           _Z16dgemm_gpu_simplePKdS0_Pdi,@function
        .size           _Z16dgemm_gpu_simplePKdS0_Pdi,(.L_x_5 - _Z16dgemm_gpu_simplePKdS0_Pdi)
        .other          _Z16dgemm_gpu_simplePKdS0_Pdi,@"STO_CUDA_ENTRY STV_DEFAULT"
_Z16dgemm_gpu_simplePKdS0_Pdi:
.text._Z16dgemm_gpu_simplePKdS0_Pdi:
[----:B------:R-:W-:Y:S01]  /*0000*/  LDC R1, c[0x0][0x37c] ;  /* 0x0000df00ff017b82 */ /* 0x000fe20000000800 */
[----:B------:R-:W0:Y:S07]  /*0010*/  S2R R0, SR_TID.Y ;  /* 0x0000000000007919 */ /* 0x000e2e0000002200 */
[----:B------:R-:W0:Y:S01]  /*0020*/  S2UR UR4, SR_CTAID.Y ;  /* 0x00000000000479c3 */ /* 0x000e220000002600 */
[----:B------:R-:W1:Y:S01]  /*0030*/  LDCU UR18, c[0x0][0x398] ;  /* 0x00007300ff1277ac */ /* 0x000e620008000800 */
[----:B------:R-:W2:Y:S06]  /*0040*/  S2R R3, SR_TID.X ;  /* 0x0000000000037919 */ /* 0x000eac0000002100 */
[----:B------:R-:W0:Y:S08]  /*0050*/  LDC R21, c[0x0][0x364] ;  /* 0x0000d900ff157b82 */ /* 0x000e300000000800 */
[----:B------:R-:W2:Y:S08]  /*0060*/  S2UR UR5, SR_CTAID.X ;  /* 0x00000000000579c3 */ /* 0x000eb00000002500 */
[----:B------:R-:W2:Y:S01]  /*0070*/  LDC R2, c[0x0][0x360] ;  /* 0x0000d800ff027b82 */ /* 0x000ea20000000800 */
[----:B0-----:R-:W-:-:S02]  /*0080*/  IMAD R21, R21, UR4, R0 ;  /* 0x0000000415157c24 */ /* 0x001fc4000f8e0200 */
[----:B--2---:R-:W-:-:S05]  /*0090*/  IMAD R0, R2, UR5, R3 ;  /* 0x0000000502007c24 */ /* 0x004fca000f8e0203 */
[----:B------:R-:W-:-:S04]  /*00a0*/  VIMNMX R2, PT, PT, R21, R0, !PT ;  /* 0x0000000015027248 */ /* 0x000fc80007fe0100 */
[----:B-1----:R-:W-:-:S13]  /*00b0*/  ISETP.GE.AND P0, PT, R2, UR18, PT ;  /* 0x0000001202007c0c */ /* 0x002fda000bf06270 */
[----:B------:R-:W-:Y:S05]  /*00c0*/  @P0 EXIT ;  /* 0x000000000000094d */ /* 0x000fea0003800000 */
[----:B------:R-:W-:Y:S02]  /*00d0*/  UISETP.GE.U32.AND UP0, UPT, UR18, 0x8, UPT ;  /* 0x000000081200788c */ /* 0x000fe4000bf06070 */
[----:B------:R-:W-:Y:S01]  /*00e0*/  IMAD R21, R21, UR18, RZ ;  /* 0x0000001215157c24 */ /* 0x000fe2000f8e02ff */
[----:B------:R-:W-:Y:S01]  /*00f0*/  CS2R R12, SRZ ;  /* 0x00000000000c7805 */ /* 0x000fe2000001ff00 */
[----:B------:R-:W0:Y:S01]  /*0100*/  LDCU.64 UR16, c[0x0][0x358] ;  /* 0x00006b00ff1077ac */ /* 0x000e220008000a00 */
[----:B------:R-:W-:-:S04]  /*0110*/  UMOV UR4, URZ ;  /* 0x000000ff00047c82 */ /* 0x000fc80008000000 */
[----:B------:R-:W-:Y:S05]  /*0120*/  BRA.U !UP0, `(.L_x_0) ;  /* 0x0000000508147547 */ /* 0x000fea000b800000 */
[----:B------:R-:W1:Y:S01]  /*0130*/  LDCU.128 UR20, c[0x0][0x380] ;  /* 0x00007000ff1477ac */ /* 0x000e620008000c00 */
[----:B------:R-:W-:Y:S01]  /*0140*/  IMAD.MOV.U32 R20, RZ, RZ, R0 ;  /* 0x000000ffff147224 */ /* 0x000fe200078e0000 */
[----:B------:R-:W-:Y:S01]  /*0150*/  CS2R R12, SRZ ;  /* 0x00000000000c7805 */ /* 0x000fe2000001ff00 */
[----:B------:R-:W-:-:S04]  /*0160*/  ULOP3.LUT UR4, UR18, 0x7ffffff8, URZ, 0xc0, !UPT ;  /* 0x7ffffff812047892 */ /* 0x000fc8000f8ec0ff */
[----:B------:R-:W-:Y:S01]  /*0170*/  UIADD3 UR4, UPT, UPT, -UR4, URZ, URZ ;  /* 0x000000ff04047290 */ /* 0x000fe2000fffe1ff */
[----:B-1----:R-:W-:Y:S01]  /*0180*/  MOV R2, UR20 ;  /* 0x0000001400027c02 */ /* 0x002fe20008000f00 */
[----:B------:R-:W-:Y:S01]  /*0190*/  IMAD.U32 R3, RZ, RZ, UR21 ;  /* 0x00000015ff037e24 */ /* 0x000fe2000f8e00ff */
[----:B------:R-:W-:Y:S02]  /*01a0*/  UIMAD.WIDE UR6, UR18, 0x18, UR22 ;  /* 0x00000018120678a5 */ /* 0x000fe4000f8e0216 */
[----:B------:R-:W-:Y:S01]  /*01b0*/  UIMAD.WIDE UR8, UR18, 0x20, UR22 ;  /* 0x00000020120878a5 */ /* 0x000fe2000f8e0216 */
[----:B------:R-:W-:Y:S01]  /*01c0*/  IMAD.WIDE.U32 R2, R21, 0x8, R2 ;  /* 0x0000000815027825 */ /* 0x000fe200078e0002 */
[----:B------:R-:W-:Y:S02]  /*01d0*/  UIMAD.WIDE UR10, UR18, 0x28, UR22 ;  /* 0x00000028120a78a5 */ /* 0x000fe4000f8e0216 */
[----:B------:R-:W-:Y:S01]  /*01e0*/  UIMAD.WIDE UR12, UR18, 0x30, UR22 ;  /* 0x00000030120c78a5 */ /* 0x000fe2000f8e0216 */
[----:B------:R-:W-:Y:S01]  /*01f0*/  IADD3 R8, P0, PT, R2, 0x20, RZ ;  /* 0x0000002002087810 */ /* 0x000fe20007f1e0ff */
[----:B------:R-:W-:-:S03]  /*0200*/  UIMAD.WIDE UR14, UR18, 0x38, UR22 ;  /* 0x00000038120e78a5 */ /* 0x000fc6000f8e0216 */
[----:B------:R-:W-:-:S09]  /*0210*/  IADD3.X R9, PT, PT, RZ, R3, RZ, P0, !PT ;  /* 0x00000003ff097210 */ /* 0x000fd200007fe4ff */
.L_x_1:
[----:B------:R-:W-:Y:S01]  /*0220*/  HFMA2 R23, -RZ, RZ, 0, 4.76837158203125e-07 ;  /* 0x00000008ff177431 */ /* 0x000fe200000001ff */
[----:B------:R-:W-:Y:S01]  /*0230*/  UIMAD.WIDE UR24, UR18, 0x8, UR22 ;  /* 0x00000008121878a5 */ /* 0x000fe2000f8e0216 */
[----:B------:R-:W-:Y:S01]  /*0240*/  IMAD.MOV.U32 R2, RZ, RZ, R8 ;  /* 0x000000ffff027224 */ /* 0x000fe200078e0008 */
[----:B------:R-:W-:Y:S01]  /*0250*/  MOV R3, R9 ;  /* 0x0000000900037202 */ /* 0x000fe20000000f00 */
[----:B------:R-:W-:-:S03]  /*0260*/  UIMAD.WIDE UR20, UR18, 0x10, UR22 ;  /* 0x00000010121478a5 */ /* 0x000fc6000f8e0216 */
[----:B------:R-:W-:Y:S01]  /*0270*/  MOV R19, UR25 ;  /* 0x0000001900137c02 */ /* 0x000fe20008000f00 */
[----:B------:R-:W-:Y:S01]  /*0280*/  IMAD.U32 R18, RZ, RZ, UR24 ;  /* 0x00000018ff127e24 */ /* 0x000fe2000f8e00ff */
[----:B0-----:R-:W2:Y:S01]  /*0290*/  LDG.E.64.CONSTANT R24, desc[UR16][R2.64+-0x20] ;  /* 0xffffe01002187981 */ /* 0x001ea2000c1e9b00 */
[C---:B------:R-:W-:Y:S01]  /*02a0*/  IMAD.WIDE R22, R20.reuse, R23, UR22 ;  /* 0x0000001614167e25 */ /* 0x040fe2000f8e0217 */
[----:B------:R-:W-:Y:S02]  /*02b0*/  MOV R16, UR20 ;  /* 0x0000001400107c02 */ /* 0x000fe40008000f00 */
[----:B------:R-:W3:Y:S01]  /*02c0*/  LDG.E.64.CONSTANT R10, desc[UR16][R2.64+-0x18] ;  /* 0xffffe810020a7981 */ /* 0x000ee2000c1e9b00 */
[----:B------:R-:W-:-:S03]  /*02d0*/  IMAD.WIDE R18, R20, 0x8, R18 ;  /* 0x0000000814127825 */ /* 0x000fc600078e0212 */
[----:B------:R-:W2:Y:S01]  /*02e0*/  LDG.E.64.CONSTANT R22, desc[UR16][R22.64] ;  /* 0x0000001016167981 */ /* 0x000ea2000c1e9b00 */
[----:B------:R-:W-:-:S03]  /*02f0*/  IMAD.U32 R17, RZ, RZ, UR21 ;  /* 0x00000015ff117e24 */ /* 0x000fc6000f8e00ff */
[----:B------:R-:W3:Y:S01]  /*0300*/  LDG.E.64.CONSTANT R18, desc[UR16][R18.64] ;  /* 0x0000001012127981 */ /* 0x000ee2000c1e9b00 */
[----:B------:R-:W-:-:S04]  /*0310*/  IMAD.WIDE R16, R20, 0x8, R16 ;  /* 0x0000000814107825 */ /* 0x000fc800078e0210 */
[----:B------:R-:W-:Y:S01]  /*0320*/  HFMA2 R9, -RZ, RZ, 0, 4.76837158203125e-07 ;  /* 0x00000008ff097431 */ /* 0x000fe200000001ff */
[----:B------:R-:W4:Y:S04]  /*0330*/  LDG.E.64.CONSTANT R14, desc[UR16][R2.64+-0x10] ;  /* 0xfffff010020e7981 */ /* 0x000f28000c1e9b00 */
[----:B------:R-:W4:Y:S01]  /*0340*/  LDG.E.64.CONSTANT R16, desc[UR16][R16.64] ;  /* 0x0000001010107981 */ /* 0x000f22000c1e9b00 */
[----:B------:R-:W-:-:S03]  /*0350*/  IMAD.WIDE R8, R20, R9, UR6 ;  /* 0x0000000614087e25 */ /* 0x000fc6000f8e0209 */
[----:B------:R-:W5:Y:S04]  /*0360*/  LDG.E.64.CONSTANT R6, desc[UR16][R2.64+-0x8] ;  /* 0xfffff81002067981 */ /* 0x000f68000c1e9b00 */
[----:B------:R-:W5:Y:S01]  /*0370*/  LDG.E.64.CONSTANT R8, desc[UR16][R8.64] ;  /* 0x0000001008087981 */ /* 0x000f62000c1e9b00 */
[----:B------:R-:W-:-:S05]  /*0380*/  MOV R5, 0x8 ;  /* 0x0000000800057802 */ /* 0x000fca0000000f00 */
[----:B------:R-:W-:-:S06]  /*0390*/  IMAD.WIDE R4, R20, R5, UR8 ;  /* 0x0000000814047e25 */ /* 0x000fcc000f8e0205 */
[----:B------:R-:W5:Y:S01]  /*03a0*/  LDG.E.64.CONSTANT R4, desc[UR16][R4.64] ;  /* 0x0000001004047981 */ /* 0x000f62000c1e9b00 */
[----:B--2---:R-:W-:Y:S01]  /*03b0*/  DFMA R24, R24, R22, R12 ;  /* 0x000000161818722b */ /* 0x004fe2000000000c */
[----:B------:R-:W-:Y:S02]  /*03c0*/  IMAD.MOV.U32 R23, RZ, RZ, 0x8 ;  /* 0x00000008ff177424 */ /* 0x000fe400078e00ff */
[----:B------:R-:W2:Y:S02]  /*03d0*/  LDG.E.64.CONSTANT R12, desc[UR16][R2.64] ;  /* 0x00000010020c7981 */ /* 0x000ea4000c1e9b00 */
[----:B------:R-:W-:-:S03]  /*03e0*/  IMAD.WIDE R22, R20, R23, UR10 ;  /* 0x0000000a14167e25 */ /* 0x000fc6000f8e0217 */
[----:B---3--:R-:W-:Y:S01]  /*03f0*/  DFMA R18, R10, R18, R24 ;  /* 0x000000120a12722b */ /* 0x008fe20000000018 */
[----:B------:R-:W-:Y:S01]  /*0400*/  MOV R25, 0x8 ;  /* 0x0000000800197802 */ /* 0x000fe20000000f00 */
[----:B------:R-:W3:Y:S04]  /*0410*/  LDG.E.64.CONSTANT R10, desc[UR16][R2.64+0x8] ;  /* 0x00000810020a7981 */ /* 0x000ee8000c1e9b00 */
[----:B------:R-:W3:Y:S01]  /*0420*/  LDG.E.64.CONSTANT R22, desc[UR16][R22.64] ;  /* 0x0000001016167981 */ /* 0x000ee2000c1e9b00 */
[C---:B------:R-:W-:Y:S01]  /*0430*/  IMAD.WIDE R24, R20.reuse, R25, UR12 ;  /* 0x0000000c14187e25 */ /* 0x040fe2000f8e0219 */
[----:B----4-:R-:W-:Y:S01]  /*0440*/  DFMA R16, R14, R16, R18 ;  /* 0x000000100e10722b */ /* 0x010fe20000000012 */
[----:B------:R-:W-:Y:S01]  /*0450*/  MOV R19, 0x8 ;  /* 0x0000000800137802 */ /* 0x000fe20000000f00 */
[----:B------:R-:W4:Y:S04]  /*0460*/  LDG.E.64.CONSTANT R14, desc[UR16][R2.64+0x10] ;  /* 0x00001010020e7981 */ /* 0x000f28000c1e9b00 */
[----:B------:R-:W4:Y:S01]  /*0470*/  LDG.E.64.CONSTANT R24, desc[UR16][R24.64] ;  /* 0x0000001018187981 */ /* 0x000f22000c1e9b00 */
[----:B------:R-:W-:Y:S01]  /*0480*/  IMAD.WIDE R18, R20, R19, UR14 ;  /* 0x0000000e14127e25 */ /* 0x000fe2000f8e0213 */
[----:B-----5:R-:W-:-:S02]  /*0490*/  DFMA R8, R6, R8, R16 ;  /* 0x000000080608722b */ /* 0x020fc40000000010 */
[----:B------:R-:W5:Y:S04]  /*04a0*/  LDG.E.64.CONSTANT R6, desc[UR16][R2.64+0x18] ;  /* 0x0000181002067981 */ /* 0x000f68000c1e9b00 */
[----:B------:R-:W5:Y:S01]  /*04b0*/  LDG.E.64.CONSTANT R18, desc[UR16][R18.64] ;  /* 0x0000001012127981 */ /* 0x000f62000c1e9b00 */
[----:B------:R-:W-:-:S04]  /*04c0*/  UIADD3 UR4, UPT, UPT, UR4, 0x8, URZ ;  /* 0x0000000804047890 */ /* 0x000fc8000fffe0ff */
[----:B------:R-:W-:Y:S01]  /*04d0*/  UISETP.NE.AND UP0, UPT, UR4, URZ, UPT ;  /* 0x000000ff0400728c */ /* 0x000fe2000bf05270 */
[----:B--2---:R-:W-:-:S08]  /*04e0*/  DFMA R4, R12, R4, R8 ;  /* 0x000000040c04722b */ /* 0x004fd00000000008 */
[----:B---3--:R-:W-:-:S08]  /*04f0*/  DFMA R4, R10, R22, R4 ;  /* 0x000000160a04722b */ /* 0x008fd00000000004 */
[----:B----4-:R-:W-:Y:S01]  /*0500*/  DFMA R4, R14, R24, R4 ;  /* 0x000000180e04722b */ /* 0x010fe20000000004 */
[----:B------:R-:W-:-:S07]  /*0510*/  IADD3 R8, P0, PT, R2, 0x40, RZ ;  /* 0x0000004002087810 */ /* 0x000fce0007f1e0ff */
[----:B-----5:R-:W-:Y:S01]  /*0520*/  DFMA R12, R6, R18, R4 ;  /* 0x00000012060c722b */ /* 0x020fe20000000004 */
[----:B------:R-:W-:Y:S01]  /*0530*/  IMAD.U32 R5, RZ, RZ, UR18 ;  /* 0x00000012ff057e24 */ /* 0x000fe2000f8e00ff */
[----:B------:R-:W-:-:S04]  /*0540*/  IADD3.X R9, PT, PT, RZ, R3, RZ, P0, !PT ;  /* 0x00000003ff097210 */ /* 0x000fc800007fe4ff */
[----:B------:R-:W-:Y:S01]  /*0550*/  LEA R20, R5, R20, 0x3 ;  /* 0x0000001405147211 */ /* 0x000fe200078e18ff */
[----:B------:R-:W-:Y:S06]  /*0560*/  BRA.U UP0, `(.L_x_1) ;  /* 0xfffffffd002c7547 */ /* 0x000fec000b83ffff */
[----:B------:R-:W-:-:S12]  /*0570*/  ULOP3.LUT UR4, UR18, 0x7ffffff8, URZ, 0xc0, !UPT ;  /* 0x7ffffff812047892 */ /* 0x000fd8000f8ec0ff */
.L_x_0:
[----:B------:R-:W-:-:S04]  /*0580*/  ULOP3.LUT UR6, UR18, 0x7, URZ, 0xc0, !UPT ;  /* 0x0000000712067892 */ /* 0x000fc8000f8ec0ff */
[----:B------:R-:W-:-:S09]  /*0590*/  UISETP.NE.AND UP0, UPT, UR6, URZ, UPT ;  /* 0x000000ff0600728c */ /* 0x000fd2000bf05270 */
[----:B------:R-:W-:Y:S05]  /*05a0*/  BRA.U !UP0, `(.L_x_2) ;  /* 0x0000000508387547 */ /* 0x000fea000b800000 */
[----:B------:R-:W-:Y:S02]  /*05b0*/  UISETP.GE.U32.AND UP0, UPT, UR6, 0x4, UPT ;  /* 0x000000040600788c */ /* 0x000fe4000bf06070 */
[----:B------:R-:W-:-:S04]  /*05c0*/  ULOP3.LUT UR5, UR18, 0x3, URZ, 0xc0, !UPT ;  /* 0x0000000312057892 */ /* 0x000fc8000f8ec0ff */
[----:B------:R-:W-:-:S03]  /*05d0*/  UISETP.NE.AND UP1, UPT, UR5, URZ, UPT ;  /* 0x000000ff0500728c */ /* 0x000fc6000bf25270 */
[----:B------:R-:W-:Y:S08]  /*05e0*/  BRA.U !UP0, `(.L_x_3) ;  /* 0x00000001087c7547 */ /* 0x000ff0000b800000 */
[----:B------:R-:W1:Y:S01]  /*05f0*/  LDC.64 R10, c[0x0][0x380] ;  /* 0x0000e000ff0a7b82 */ /* 0x000e620000000a00 */
[----:B------:R-:W2:Y:S01]  /*0600*/  LDCU.64 UR6, c[0x0][0x380] ;  /* 0x00007000ff0677ac */ /* 0x000ea20008000a00 */
[----:B------:R-:W-:Y:S01]  /*0610*/  IMAD.U32 R5, RZ, RZ, UR4 ;  /* 0x00000004ff057e24 */ /* 0x000fe2000f8e00ff */
[C---:B------:R-:W-:Y:S01]  /*0620*/  IADD3 R3, PT, PT, R21.reuse, UR4, RZ ;  /* 0x0000000415037c10 */ /* 0x040fe2000fffe0ff */
[----:B------:R-:W-:Y:S01]  /*0630*/  IMAD.U32 R23, RZ, RZ, UR18 ;  /* 0x00000012ff177e24 */ /* 0x000fe2000f8e00ff */
[----:B------:R-:W-:Y:S01]  /*0640*/  IADD3 R2, P0, PT, R21, UR4, RZ ;  /* 0x0000000415027c10 */ /* 0x000fe2000ff1e0ff */
[----:B------:R-:W-:Y:S02]  /*0650*/  IMAD R5, R5, UR18, R0 ;  /* 0x0000001205057c24 */ /* 0x000fe4000f8e0200 */
[----:B------:R-:W3:Y:S01]  /*0660*/  LDC.64 R18, c[0x0][0x388] ;  /* 0x0000e200ff127b82 */ /* 0x000ee20000000a00 */
[----:B------:R-:W-:Y:S01]  /*0670*/  MOV R25, UR18 ;  /* 0x0000001200197c02 */ /* 0x000fe20008000f00 */
[----:B-1----:R-:W-:Y:S01]  /*0680*/  IMAD.WIDE.U32 R10, R3, 0x8, R10 ;  /* 0x00000008030a7825 */ /* 0x002fe200078e000a */
[----:B------:R-:W-:-:S02]  /*0690*/  IADD3.X R3, PT, PT, RZ, RZ, RZ, P0, !PT ;  /* 0x000000ffff037210 */ /* 0x000fc400007fe4ff */
[----:B--2---:R-:W-:-:S03]  /*06a0*/  LEA R16, P0, R2, UR6, 0x3 ;  /* 0x0000000602107c11 */ /* 0x004fc6000f8018ff */
[----:B0-----:R-:W2:Y:S01]  /*06b0*/  LDG.E.64.CONSTANT R10, desc[UR16][R10.64] ;  /* 0x000000100a0a7981 */ /* 0x001ea2000c1e9b00 */
[----:B---3--:R-:W-:Y:S01]  /*06c0*/  IMAD.WIDE R18, R5, 0x8, R18 ;  /* 0x0000000805127825 */ /* 0x008fe200078e0212 */
[----:B------:R-:W-:-:S04]  /*06d0*/  LEA.HI.X R17, R2, UR7, R3, 0x3, P0 ;  /* 0x0000000702117c11 */ /* 0x000fc800080f1c03 */
[----:B------:R-:W2:Y:S01]  /*06e0*/  LDG.E.64.CONSTANT R14, desc[UR16][R18.64] ;  /* 0x00000010120e7981 */ /* 0x000ea2000c1e9b00 */
[----:B------:R-:W-:-:S03]  /*06f0*/  IMAD.WIDE R22, R23, 0x8, R18 ;  /* 0x0000000817167825 */ /* 0x000fc600078e0212 */
[----:B------:R-:W3:Y:S04]  /*0700*/  LDG.E.64.CONSTANT R6, desc[UR16][R16.64+0x8] ;  /* 0x0000081010067981 */ /* 0x000ee8000c1e9b00 */
[----:B------:R-:W3:Y:S01]  /*0710*/  LDG.E.64.CONSTANT R8, desc[UR16][R22.64] ;  /* 0x0000001016087981 */ /* 0x000ee2000c1e9b00 */
[----:B------:R-:W-:Y:S01]  /*0720*/  IMAD.WIDE R24, R25, 0x8, R22 ;  /* 0x0000000819187825 */ /* 0x000fe200078e0216 */
[----:B------:R-:W-:Y:S02]  /*0730*/  MOV R27, UR18 ;  /* 0x00000012001b7c02 */ /* 0x000fe40008000f00 */
[----:B------:R-:W4:Y:S04]  /*0740*/  LDG.E.64.CONSTANT R2, desc[UR16][R16.64+0x10] ;  /* 0x0000101010027981 */ /* 0x000f28000c1e9b00 */
[----:B------:R-:W4:Y:S01]  /*0750*/  LDG.E.64.CONSTANT R4, desc[UR16][R24.64] ;  /* 0x0000001018047981 */ /* 0x000f22000c1e9b00 */
[----:B------:R-:W-:-:S03]  /*0760*/  IMAD.WIDE R26, R27, 0x8, R24 ;  /* 0x000000081b1a7825 */ /* 0x000fc600078e0218 */
[----:B------:R-:W5:Y:S04]  /*0770*/  LDG.E.64.CONSTANT R18, desc[UR16][R16.64+0x18] ;  /* 0x0000181010127981 */ /* 0x000f68000c1e9b00 */
[----:B------:R-:W5:Y:S01]  /*0780*/  LDG.E.64.CONSTANT R26, desc[UR16][R26.64] ;  /* 0x000000101a1a7981 */ /* 0x000f62000c1e9b00 */
[----:B------:R-:W-:Y:S01]  /*0790*/  UIADD3 UR4, UPT, UPT, UR4, 0x4, URZ ;  /* 0x0000000404047890 */ /* 0x000fe2000fffe0ff */
[----:B--2---:R-:W-:-:S08]  /*07a0*/  DFMA R10, R10, R14, R12 ;  /* 0x0000000e0a0a722b */ /* 0x004fd0000000000c */
[----:B---3--:R-:W-:-:S08]  /*07b0*/  DFMA R6, R6, R8, R10 ;  /* 0x000000080606722b */ /* 0x008fd0000000000a */
[----:B----4-:R-:W-:-:S08]  /*07c0*/  DFMA R2, R2, R4, R6 ;  /* 0x000000040202722b */ /* 0x010fd00000000006 */
[----:B-----5:R-:W-:-:S11]  /*07d0*/  DFMA R12, R18, R26, R2 ;  /* 0x0000001a120c722b */ /* 0x020fd60000000002 */
.L_x_3:
[----:B------:R-:W-:Y:S05]  /*07e0*/  BRA.U !UP1, `(.L_x_2) ;  /* 0x0000000109a87547 */ /* 0x000fea000b800000 */
[----:B------:R-:W-:Y:S01]  /*07f0*/  UISETP.NE.AND UP0, UPT, UR5, 0x1, UPT ;  /* 0x000000010500788c */ /* 0x000fe2000bf05270 */
[----:B------:R-:W-:Y:S01]  /*0800*/  IMAD.U32 R9, RZ, RZ, UR4 ;  /* 0x00000004ff097e24 */ /* 0x000fe2000f8e00ff */
[----:B------:R-:W-:Y:S02]  /*0810*/  ULOP3.LUT UR5, UR18, 0x1, URZ, 0xc0, !UPT ;  /* 0x0000000112057892 */ /* 0x000fe4000f8ec0ff */
[----:B------:R-:W-:Y:S02]  /*0820*/  MOV R11, UR18 ;  /* 0x00000012000b7c02 */ /* 0x000fe40008000f00 */
[----:B------:R-:W-:Y:S01]  /*0830*/  PLOP3.LUT P1, PT, PT, PT, UP0, 0x80, 0x8 ;  /* 0x000000000008781c */ /* 0x000fe20003f2f008 */
[----:B------:R-:W-:-:S04]  /*0840*/  UISETP.NE.U32.AND UP1, UPT, UR5, 0x1, UPT ;  /* 0x000000010500788c */ /* 0x000fc8000bf25070 */
[----:B------:R-:W1:Y:S02]  /*0850*/  @UP0 LDCU.128 UR8, c[0x0][0x380] ;  /* 0x00007000ff0807ac */ /* 0x000e640008000c00 */
[----:B------:R-:W-:Y:S01]  /*0860*/  PLOP3.LUT P0, PT, PT, PT, UP1, 0x80, 0x8 ;  /* 0x000000000008781c */ /* 0x000fe20003f0f018 */
[----:B------:R-:W2:Y:S05]  /*0870*/  @UP0 LDCU.64 UR6, c[0x0][0x380] ;  /* 0x00007000ff0607ac */ /* 0x000eaa0008000a00 */
[C---:B------:R-:W-:Y:S01]  /*0880*/  @P1 IADD3 R7, PT, PT, R21.reuse, UR4, RZ ;  /* 0x0000000415071c10 */ /* 0x040fe2000fffe0ff */
[----:B------:R-:W3:Y:S01]  /*0890*/  @!UP1 LDCU.128 UR12, c[0x0][0x380] ;  /* 0x00007000ff0c97ac */ /* 0x000ee20008000c00 */
[----:B------:R-:W-:Y:S01]  /*08a0*/  @P1 IADD3 R6, P2, PT, R21, UR4, RZ ;  /* 0x0000000415061c10 */ /* 0x000fe2000ff5e0ff */
[----:B------:R-:W-:Y:S01]  /*08b0*/  @P1 IMAD R9, R9, UR18, R0 ;  /* 0x0000001209091c24 */ /* 0x000fe2000f8e0200 */
[----:B------:R-:W-:Y:S01]  /*08c0*/  @UP0 UIADD3 UR4, UPT, UPT, UR4, 0x2, URZ ;  /* 0x0000000204040890 */ /* 0x000fe2000fffe0ff */
[----:B-1----:R-:W-:Y:S01]  /*08d0*/  MOV R2, UR8 ;  /* 0x0000000800027c02 */ /* 0x002fe20008000f00 */
[----:B------:R-:W-:Y:S01]  /*08e0*/  IMAD.U32 R3, RZ, RZ, UR9 ;  /* 0x00000009ff037e24 */ /* 0x000fe2000f8e00ff */
[----:B------:R-:W-:-:S02]  /*08f0*/  MOV R4, UR10 ;  /* 0x0000000a00047c02 */ /* 0x000fc40008000f00 */
[----:B------:R-:W-:Y:S01]  /*0900*/  MOV R5, UR11 ;  /* 0x0000000b00057c02 */ /* 0x000fe20008000f00 */
[----:B------:R-:W-:-:S04]  /*0910*/  @P1 IMAD.WIDE.U32 R2, R7, 0x8, R2 ;  /* 0x0000000807021825 */ /* 0x000fc800078e0002 */
[----:B------:R-:W-:Y:S01]  /*0920*/  @P1 IMAD.WIDE R4, R9, 0x8, R4 ;  /* 0x0000000809041825 */ /* 0x000fe200078e0204 */
[----:B------:R-:W-:Y:S01]  /*0930*/  MOV R19, UR4 ;  /* 0x0000000400137c02 */ /* 0x000fe20008000f00 */
[----:B0-----:R-:W4:Y:S02]  /*0940*/  @P1 LDG.E.64.CONSTANT R2, desc[UR16][R2.64] ;  /* 0x0000001002021981 */ /* 0x001f24000c1e9b00 */
[----:B------:R-:W-:Y:S01]  /*0950*/  @P1 IMAD.X R7, RZ, RZ, RZ, P2 ;  /* 0x000000ffff071224 */ /* 0x000fe200010e06ff */
[----:B--2---:R-:W-:-:S04]  /*0960*/  @P1 LEA R8, P2, R6, UR6, 0x3 ;  /* 0x0000000606081c11 */ /* 0x004fc8000f8418ff */
[----:B------:R-:W-:Y:S01]  /*0970*/  @P1 LEA.HI.X R9, R6, UR7, R7, 0x3, P2 ;  /* 0x0000000706091c11 */ /* 0x000fe200090f1c07 */
[----:B------:R-:W-:Y:S02]  /*0980*/  @P1 IMAD.WIDE R6, R11, 0x8, R4 ;  /* 0x000000080b061825 */ /* 0x000fe400078e0204 */
[----:B------:R-:W4:Y:S01]  /*0990*/  @P1 LDG.E.64.CONSTANT R4, desc[UR16][R4.64] ;  /* 0x0000001004041981 */ /* 0x000f22000c1e9b00 */
[----:B---3--:R-:W-:Y:S01]  /*09a0*/  MOV R14, UR12 ;  /* 0x0000000c000e7c02 */ /* 0x008fe20008000f00 */
[----:B------:R-:W-:Y:S01]  /*09b0*/  IMAD.U32 R15, RZ, RZ, UR13 ;  /* 0x0000000dff0f7e24 */ /* 0x000fe2000f8e00ff */
[----:B------:R-:W-:Y:S01]  /*09c0*/  MOV R10, UR14 ;  /* 0x0000000e000a7c02 */ /* 0x000fe20008000f00 */
[----:B------:R-:W-:Y:S01]  /*09d0*/  IMAD.U32 R11, RZ, RZ, UR15 ;  /* 0x0000000fff0b7e24 */ /* 0x000fe2000f8e00ff */
[----:B------:R-:W-:Y:S01]  /*09e0*/  @!P0 IADD3 R17, PT, PT, R21, UR4, RZ ;  /* 0x0000000415118c10 */ /* 0x000fe2000fffe0ff */
[----:B------:R-:W-:Y:S01]  /*09f0*/  @!P0 IMAD R19, R19, UR18, R0 ;  /* 0x0000001213138c24 */ /* 0x000fe2000f8e0200 */
[----:B------:R-:W2:Y:S04]  /*0a00*/  @P1 LDG.E.64.CONSTANT R6, desc[UR16][R6.64] ;  /* 0x0000001006061981 */ /* 0x000ea8000c1e9b00 */
[----:B------:R-:W2:Y:S01]  /*0a10*/  @P1 LDG.E.64.CONSTANT R8, desc[UR16][R8.64+0x8] ;  /* 0x0000081008081981 */ /* 0x000ea2000c1e9b00 */
[----:B------:R-:W-:-:S04]  /*0a20*/  @!P0 IMAD.WIDE.U32 R14, R17, 0x8, R14 ;  /* 0x00000008110e8825 */ /* 0x000fc800078e000e */
[----:B------:R-:W-:Y:S02]  /*0a30*/  @!P0 IMAD.WIDE R10, R19, 0x8, R10 ;  /* 0x00000008130a8825 */ /* 0x000fe400078e020a */
[----:B------:R-:W3:Y:S04]  /*0a40*/  @!P0 LDG.E.64.CONSTANT R14, desc[UR16][R14.64] ;  /* 0x000000100e0e8981 */ /* 0x000ee8000c1e9b00 */
[----:B------:R-:W3:Y:S01]  /*0a50*/  @!P0 LDG.E.64.CONSTANT R10, desc[UR16][R10.64] ;  /* 0x000000100a0a8981 */ /* 0x000ee2000c1e9b00 */
[----:B----4-:R-:W-:-:S08]  /*0a60*/  @P1 DFMA R2, R2, R4, R12 ;  /* 0x000000040202122b */ /* 0x010fd0000000000c */
[----:B--2---:R-:W-:-:S08]  /*0a70*/  @P1 DFMA R12, R8, R6, R2 ;  /* 0x00000006080c122b */ /* 0x004fd00000000002 */
[----:B---3--:R-:W-:-:S11]  /*0a80*/  @!P0 DFMA R12, R14, R10, R12 ;  /* 0x0000000a0e0c822b */ /* 0x008fd6000000000c */
.L_x_2:
[----:B------:R-:W1:Y:S01]  /*0a90*/  LDC.64 R2, c[0x0][0x390] ;  /* 0x0000e400ff027b82 */ /* 0x000e620000000a00 */
[----:B------:R-:W-:-:S05]  /*0aa0*/  IADD3 R21, PT, PT, R0, R21, RZ ;  /* 0x0000001500157210 */ /* 0x000fca0007ffe0ff */
[----:B-1----:R-:W-:-:S05]  /*0ab0*/  IMAD.WIDE R2, R21, 0x8, R2 ;  /* 0x0000000815027825 */ /* 0x002fca00078e0202 */
[----:B0-----:R-:W-:Y:S01]  /*0ac0*/  STG.E.64 desc[UR16][R2.64], R12 ;  /* 0x0000000c02007986 */ /* 0x001fe2000c101b10 */
[----:B------:R-:W-:Y:S05]  /*0ad0*/  EXIT ;  /* 0x000000000000794d */ /* 0x000fea0003800000 */
.L_x_4:
[----:B------:R-:W-:-:S00]  /*0ae0*/  BRA `(.L_x_4) ;  /* 0xfffffffc00fc7947 */ /* 0x000fc0000383ffff */
[----:B------:R-:W-:-:S00]  /*0af0*/  NOP ;  /* 0x0000000000007918 */ /* 0x000fc00000000000 */
        /* <DEDUP_REMOVED lines=8> */
.L_x_5:


//--------------------- .nv.shared.reserved.0     --------------------------
	.section	.nv.shared.reserved.0,"aw",@nobits
	.weak		__nv_reservedSMEM_offset_0_alias
	.size		__nv_reservedSMEM_offset_0_alias, 0, 64
	.other		__nv_reservedSMEM_offset_0_alias,@"STO_CUDA_RESERVED_SHARED STV_DEFAULT"
__nv_reservedSMEM_offset_0_alias:
	.zero		0
	.zero		64


//--------------------- .nv.constant0._Z16dgemm_gpu_simplePKdS0_Pdi --------------------------
	.section	.nv.constant0._Z16dgemm_gpu_simplePKdS0_Pdi,"a",@progbits
	.sectionflags	@""
	.align	4
.nv.constant0._Z16dgemm_gpu_simplePKdS0_Pdi:
	.zero		924


//--------------------- SYMBOLS --------------------------

	.type		.nv.reservedSmem.offset0,@object
	.size		.nv.reservedSmem.offset0,0x4
